//
// Generated by NVIDIA NVVM Compiler
//
// Compiler Build ID: CL-36424714
// Cuda compilation tools, release 13.0, V13.0.88
// Based on NVVM 20.0.0
//

.version 9.0
.target sm_100
.address_size 64

	// .globl	_Z7LHSMultifPfS_S_S_

.visible .entry _Z7LHSMultifPfS_S_S_(
	.param .u32 _Z7LHSMultifPfS_S_S__param_0,
	.param .f32 _Z7LHSMultifPfS_S_S__param_1,
	.param .u64 .ptr .align 1 _Z7LHSMultifPfS_S_S__param_2,
	.param .u64 .ptr .align 1 _Z7LHSMultifPfS_S_S__param_3,
	.param .u64 .ptr .align 1 _Z7LHSMultifPfS_S_S__param_4,
	.param .u64 .ptr .align 1 _Z7LHSMultifPfS_S_S__param_5
)
{
	.reg .b32 	%r<24>;
	.reg .b32 	%f<91>;
	.reg .b64 	%rd<26>;
	.reg .b64 	%fd<16>;

	ld.param.f32 	%f1, [_Z7LHSMultifPfS_S_S__param_1];
	ld.param.u64 	%rd1, [_Z7LHSMultifPfS_S_S__param_2];
	ld.param.u64 	%rd2, [_Z7LHSMultifPfS_S_S__param_3];
	ld.param.u64 	%rd3, [_Z7LHSMultifPfS_S_S__param_4];
	ld.param.u64 	%rd4, [_Z7LHSMultifPfS_S_S__param_5];
	cvta.to.global.u64 	%rd5, %rd2;
	cvta.to.global.u64 	%rd6, %rd1;
	cvta.to.global.u64 	%rd7, %rd4;
	cvta.to.global.u64 	%rd8, %rd3;
	mov.u32 	%r1, %ctaid.x;
	mov.u32 	%r2, %ntid.x;
	mov.u32 	%r3, %ntid.y;
	mov.u32 	%r4, %ntid.z;
	add.s32 	%r5, %r2, 1;
	mad.lo.s32 	%r6, %r1, %r3, %r1;
	mad.lo.s32 	%r7, %r6, %r4, %r6;
	mov.u32 	%r8, %tid.x;
	mov.u32 	%r9, %tid.y;
	mov.u32 	%r10, %tid.z;
	mad.lo.s32 	%r11, %r4, %r1, %r10;
	mad.lo.s32 	%r12, %r11, %r3, %r9;
	mad.lo.s32 	%r13, %r12, %r2, %r8;
	mad.lo.s32 	%r14, %r10, %r2, %r10;
	add.s32 	%r15, %r14, %r9;
	add.s32 	%r16, %r15, %r7;
	mad.lo.s32 	%r17, %r16, %r2, %r16;
	add.s32 	%r18, %r17, %r8;
	mad.lo.s32 	%r19, %r2, %r2, %r2;
	add.s32 	%r20, %r19, %r5;
	mul.wide.s32 	%rd9, %r13, 4;
	add.s64 	%rd10, %rd8, %rd9;
	ld.global.f32 	%f2, [%rd10];
	add.s64 	%rd11, %rd7, %rd9;
	ld.global.f32 	%f3, [%rd11];
	mul.wide.s32 	%rd12, %r18, 4;
	add.s64 	%rd13, %rd6, %rd12;
	ld.global.f32 	%f4, [%rd13];
	ld.global.f32 	%f5, [%rd13+4];
	shl.b32 	%r21, %r2, 2;
	cvt.u64.u32 	%rd14, %r21;
	add.s64 	%rd15, %rd13, %rd14;
	ld.global.f32 	%f6, [%rd15+8];
	ld.global.f32 	%f7, [%rd15+4];
	shl.b32 	%r22, %r20, 2;
	cvt.u64.u32 	%rd16, %r22;
	add.s64 	%rd17, %rd13, %rd16;
	ld.global.f32 	%f8, [%rd17];
	add.s64 	%rd18, %rd17, 4;
	ld.global.f32 	%f9, [%rd17+4];
	shl.b32 	%r23, %r5, 2;
	cvt.u64.u32 	%rd19, %r23;
	add.s64 	%rd20, %rd18, %rd19;
	ld.global.f32 	%f10, [%rd20];
	ld.global.f32 	%f11, [%rd20+-4];
	mul.f32 	%f12, %f1, %f2;
	mul.f32 	%f13, %f1, %f1;
	mul.f32 	%f14, %f1, %f13;
	mul.f32 	%f15, %f14, %f3;
	cvt.f64.f32 	%fd1, %f12;
	cvt.f64.f32 	%fd2, %f15;
	mul.f64 	%fd3, %fd2, 0d3FA2F684BDA12F68;
	fma.rn.f64 	%fd4, %fd1, 0d3FD5555555555555, %fd3;
	cvt.rn.f32.f64 	%f16, %fd4;
	mul.f64 	%fd5, %fd1, 0d3FB5555555555555;
	cvt.rn.f32.f64 	%f17, %fd5;
	cvt.f64.f32 	%fd6, %f3;
	mul.f64 	%fd7, %fd6, 0d3F72F684BDA12F68;
	cvt.f64.f32 	%fd8, %f14;
	mul.f64 	%fd9, %fd7, %fd8;
	cvt.f64.f32 	%fd10, %f17;
	sub.f64 	%fd11, %fd9, %fd10;
	cvt.rn.f32.f64 	%f18, %fd11;
	mul.f64 	%fd12, %fd6, 0d3F82F684BDA12F68;
	mul.f64 	%fd13, %fd12, %fd8;
	sub.f64 	%fd14, %fd13, %fd10;
	cvt.rn.f32.f64 	%f19, %fd14;
	mul.f64 	%fd15, %fd2, 0d3F92F684BDA12F68;
	cvt.rn.f32.f64 	%f20, %fd15;
	mul.f32 	%f21, %f7, %f20;
	fma.rn.f32 	%f22, %f5, %f20, %f21;
	fma.rn.f32 	%f23, %f9, %f19, %f22;
	fma.rn.f32 	%f24, %f11, %f19, %f23;
	mul.f32 	%f25, %f6, %f19;
	fma.rn.f32 	%f26, %f8, %f20, %f25;
	mul.f32 	%f27, %f10, %f19;
	fma.rn.f32 	%f28, %f8, %f19, %f27;
	fma.rn.f32 	%f29, %f4, %f20, %f28;
	fma.rn.f32 	%f30, %f6, %f20, %f29;
	mul.f32 	%f31, %f9, %f20;
	fma.rn.f32 	%f32, %f7, %f19, %f31;
	mul.f32 	%f33, %f10, %f20;
	fma.rn.f32 	%f34, %f4, %f19, %f33;
	mul.f32 	%f35, %f11, %f20;
	fma.rn.f32 	%f36, %f5, %f19, %f35;
	add.f32 	%f37, %f32, %f36;
	add.f32 	%f38, %f26, %f34;
	mul.f32 	%f39, %f10, %f18;
	fma.rn.f32 	%f40, %f4, %f16, %f39;
	add.f32 	%f41, %f40, %f24;
	add.f32 	%f42, %f26, %f41;
	add.s64 	%rd21, %rd5, %rd12;
	ld.global.f32 	%f43, [%rd21];
	add.f32 	%f44, %f43, %f42;
	st.global.f32 	[%rd21], %f44;
	mul.f32 	%f45, %f11, %f18;
	fma.rn.f32 	%f46, %f5, %f16, %f45;
	add.f32 	%f47, %f46, %f30;
	add.f32 	%f48, %f32, %f47;
	ld.global.f32 	%f49, [%rd21+4];
	add.f32 	%f50, %f49, %f48;
	st.global.f32 	[%rd21+4], %f50;
	mul.f32 	%f51, %f8, %f18;
	fma.rn.f32 	%f52, %f6, %f16, %f51;
	add.f32 	%f53, %f52, %f24;
	add.f32 	%f54, %f34, %f53;
	add.s64 	%rd22, %rd21, %rd14;
	ld.global.f32 	%f55, [%rd22+8];
	add.f32 	%f56, %f54, %f55;
	st.global.f32 	[%rd22+8], %f56;
	mul.f32 	%f57, %f9, %f18;
	fma.rn.f32 	%f58, %f7, %f16, %f57;
	add.f32 	%f59, %f58, %f30;
	add.f32 	%f60, %f36, %f59;
	ld.global.f32 	%f61, [%rd22+4];
	add.f32 	%f62, %f60, %f61;
	st.global.f32 	[%rd22+4], %f62;
	mul.f32 	%f63, %f6, %f18;
	fma.rn.f32 	%f64, %f8, %f16, %f63;
	fma.rn.f32 	%f65, %f10, %f19, %f64;
	fma.rn.f32 	%f66, %f4, %f20, %f65;
	add.f32 	%f67, %f66, %f37;
	add.s64 	%rd23, %rd21, %rd16;
	ld.global.f32 	%f68, [%rd23];
	add.f32 	%f69, %f67, %f68;
	st.global.f32 	[%rd23], %f69;
	mul.f32 	%f70, %f9, %f16;
	fma.rn.f32 	%f71, %f7, %f18, %f70;
	fma.rn.f32 	%f72, %f5, %f20, %f71;
	add.f32 	%f73, %f72, %f38;
	fma.rn.f32 	%f74, %f11, %f19, %f73;
	add.s64 	%rd24, %rd23, 4;
	ld.global.f32 	%f75, [%rd23+4];
	add.f32 	%f76, %f74, %f75;
	st.global.f32 	[%rd23+4], %f76;
	mul.f32 	%f77, %f10, %f16;
	fma.rn.f32 	%f78, %f4, %f18, %f77;
	fma.rn.f32 	%f79, %f8, %f19, %f78;
	fma.rn.f32 	%f80, %f6, %f20, %f79;
	add.f32 	%f81, %f80, %f37;
	add.s64 	%rd25, %rd24, %rd19;
	ld.global.f32 	%f82, [%rd25];
	add.f32 	%f83, %f81, %f82;
	st.global.f32 	[%rd25], %f83;
	mul.f32 	%f84, %f11, %f16;
	fma.rn.f32 	%f85, %f5, %f18, %f84;
	fma.rn.f32 	%f86, %f7, %f20, %f85;
	add.f32 	%f87, %f38, %f86;
	fma.rn.f32 	%f88, %f9, %f19, %f87;
	ld.global.f32 	%f89, [%rd25+-4];
	add.f32 	%f90, %f88, %f89;
	st.global.f32 	[%rd25+-4], %f90;
	ret;

}
	// .globl	_Z8SetValuePfif
.visible .entry _Z8SetValuePfif(
	.param .u64 .ptr .align 1 _Z8SetValuePfif_param_0,
	.param .u32 _Z8SetValuePfif_param_1,
	.param .f32 _Z8SetValuePfif_param_2
)
{
	.reg .pred 	%p<7>;
	.reg .b32 	%r<31>;
	.reg .b32 	%f<2>;
	.reg .b64 	%rd<11>;

	ld.param.u64 	%rd2, [_Z8SetValuePfif_param_0];
	ld.param.u32 	%r12, [_Z8SetValuePfif_param_1];
	ld.param.f32 	%f1, [_Z8SetValuePfif_param_2];
	cvta.to.global.u64 	%rd1, %rd2;
	mov.u32 	%r13, %ctaid.x;
	mov.u32 	%r14, %ntid.x;
	mov.u32 	%r15, %tid.x;
	mad.lo.s32 	%r29, %r13, %r14, %r15;
	mov.u32 	%r16, %nctaid.x;
	mul.lo.s32 	%r2, %r14, %r16;
	setp.ge.s32 	%p1, %r29, %r12;
	@%p1 bra 	$L__BB1_7;
	add.s32 	%r17, %r29, %r2;
	max.s32 	%r18, %r12, %r17;
	setp.lt.s32 	%p2, %r17, %r12;
	selp.u32 	%r19, 1, 0, %p2;
	add.s32 	%r20, %r17, %r19;
	sub.s32 	%r21, %r18, %r20;
	div.u32 	%r22, %r21, %r2;
	add.s32 	%r3, %r22, %r19;
	and.b32  	%r23, %r3, 3;
	setp.eq.s32 	%p3, %r23, 3;
	@%p3 bra 	$L__BB1_4;
	add.s32 	%r24, %r3, 1;
	and.b32  	%r25, %r24, 3;
	neg.s32 	%r27, %r25;
$L__BB1_3:
	.pragma "nounroll";
	mul.wide.s32 	%rd3, %r29, 4;
	add.s64 	%rd4, %rd1, %rd3;
	st.global.f32 	[%rd4], %f1;
	add.s32 	%r29, %r29, %r2;
	add.s32 	%r27, %r27, 1;
	setp.ne.s32 	%p4, %r27, 0;
	@%p4 bra 	$L__BB1_3;
$L__BB1_4:
	setp.lt.u32 	%p5, %r3, 3;
	@%p5 bra 	$L__BB1_7;
	mul.wide.s32 	%rd7, %r2, 4;
	shl.b32 	%r26, %r2, 2;
$L__BB1_6:
	mul.wide.s32 	%rd5, %r29, 4;
	add.s64 	%rd6, %rd1, %rd5;
	st.global.f32 	[%rd6], %f1;
	add.s64 	%rd8, %rd6, %rd7;
	st.global.f32 	[%rd8], %f1;
	add.s64 	%rd9, %rd8, %rd7;
	st.global.f32 	[%rd9], %f1;
	add.s64 	%rd10, %rd9, %rd7;
	st.global.f32 	[%rd10], %f1;
	add.s32 	%r29, %r26, %r29;
	setp.lt.s32 	%p6, %r29, %r12;
	@%p6 bra 	$L__BB1_6;
$L__BB1_7:
	ret;

}


// ===== COMPILED SASS (sm_100) =====

	.target	sm_100

	.elftype	@"ET_EXEC"


//--------------------- .note.nv.tkinfo           --------------------------
	.section	.note.nv.tkinfo,"",@"SHT_NOTE"
	.sectionflags	@"SHF_NOTE_NV_TKINFO"
	.tkinfo
        /*0018*/ 	.word	0x00000002
        /*0030*/ 	.string	""
        /*0030*/ 	.string	"ptxas"
        /*0030*/ 	.string	"Cuda compilation tools, release 13.0, V13.0.88"
        /*0030*/ 	.string	"Build cuda_13.0.r13.0/compiler.36424714_0"
        /*0030*/ 	.string	"-arch sm_100 -m 64 "



//--------------------- .note.nv.cuinfo           --------------------------
	.section	.note.nv.cuinfo,"",@"SHT_NOTE"
	.sectionflags	@"SHF_NOTE_NV_CUINFO"
        /*0018*/ 	.short	0x0002
        /*001a*/ 	.short	0x0064
        /*001c*/ 	.short	0x0082
	.zero		2


//--------------------- .nv.info                  --------------------------
	.section	.nv.info,"",@"SHT_CUDA_INFO"
	.align	4


	//----- nvinfo : EIATTR_REGCOUNT
	.align		4
        /*0000*/ 	.byte	0x04, 0x2f
        /*0002*/ 	.short	(.L_1 - .L_0)
	.align		4
.L_0:
        /*0004*/ 	.word	index@(_Z7LHSMultifPfS_S_S_)
        /*0008*/ 	.word	0x00000020


	//----- nvinfo : EIATTR_FRAME_SIZE
	.align		4
.L_1:
        /*000c*/ 	.byte	0x04, 0x11
        /*000e*/ 	.short	(.L_3 - .L_2)
	.align		4
.L_2:
        /*0010*/ 	.word	index@(_Z7LHSMultifPfS_S_S_)
        /*0014*/ 	.word	0x00000000


	//----- nvinfo : EIATTR_REGCOUNT
	.align		4
.L_3:
        /*0018*/ 	.byte	0x04, 0x2f
        /*001a*/ 	.short	(.L_5 - .L_4)
	.align		4
.L_4:
        /*001c*/ 	.word	index@(_Z8SetValuePfif)
        /*0020*/ 	.word	0x00000012


	//----- nvinfo : EIATTR_FRAME_SIZE
	.align		4
.L_5:
        /*0024*/ 	.byte	0x04, 0x11
        /*0026*/ 	.short	(.L_7 - .L_6)
	.align		4
.L_6:
        /*0028*/ 	.word	index@(_Z8SetValuePfif)
        /*002c*/ 	.word	0x00000000


	//----- nvinfo : EIATTR_MIN_STACK_SIZE
	.align		4
.L_7:
        /*0030*/ 	.byte	0x04, 0x12
        /*0032*/ 	.short	(.L_9 - .L_8)
	.align		4
.L_8:
        /*0034*/ 	.word	index@(_Z8SetValuePfif)
        /*0038*/ 	.word	0x00000000


	//----- nvinfo : EIATTR_MIN_STACK_SIZE
	.align		4
.L_9:
        /*003c*/ 	.byte	0x04, 0x12
        /*003e*/ 	.short	(.L_11 - .L_10)
	.align		4
.L_10:
        /*0040*/ 	.word	index@(_Z7LHSMultifPfS_S_S_)
        /*0044*/ 	.word	0x00000000
.L_11:


//--------------------- .nv.compat                --------------------------
	.section	.nv.compat,"",@"SHT_CUDA_COMPAT_INFO"
	.align	4
        /*0000*/ 	.byte	0x02, 0x09, 0x00, 0x00, 0x02, 0x02, 0x01, 0x00, 0x02, 0x05, 0x05, 0x00, 0x03, 0x07, 0x01, 0x01
        /*0010*/ 	.byte	0x02, 0x03, 0x00, 0x00, 0x02, 0x06, 0x01, 0x00, 0x04, 0x0b, 0x08, 0x00, 0x01, 0x00, 0x00, 0x00
        /*0020*/ 	.byte	0x00, 0x00, 0x00, 0x00


//--------------------- .nv.info._Z8SetValuePfif  --------------------------
	.section	.nv.info._Z8SetValuePfif,"",@"SHT_CUDA_INFO"
	.sectionflags	@""
	.align	4


	//----- nvinfo : EIATTR_CUDA_API_VERSION
	.align		4
        /*0000*/ 	.byte	0x04, 0x37
        /*0002*/ 	.short	(.L_13 - .L_12)
.L_12:
        /*0004*/ 	.word	0x00000082


	//----- nvinfo : EIATTR_KPARAM_INFO
	.align		4
.L_13:
        /*0008*/ 	.byte	0x04, 0x17
        /*000a*/ 	.short	(.L_15 - .L_14)
.L_14:
        /*000c*/ 	.word	0x00000000
        /*0010*/ 	.short	0x0002
        /*0012*/ 	.short	0x000c
        /*0014*/ 	.byte	0x00, 0xf0, 0x11, 0x00


	//----- nvinfo : EIATTR_KPARAM_INFO
	.align		4
.L_15:
        /*0018*/ 	.byte	0x04, 0x17
        /*001a*/ 	.short	(.L_17 - .L_16)
.L_16:
        /*001c*/ 	.word	0x00000000
        /*0020*/ 	.short	0x0001
        /*0022*/ 	.short	0x0008
        /*0024*/ 	.byte	0x00, 0xf0, 0x11, 0x00


	//----- nvinfo : EIATTR_KPARAM_INFO
	.align		4
.L_17:
        /*0028*/ 	.byte	0x04, 0x17
        /*002a*/ 	.short	(.L_19 - .L_18)
.L_18:
        /*002c*/ 	.word	0x00000000
        /*0030*/ 	.short	0x0000
        /*0032*/ 	.short	0x0000
        /*0034*/ 	.byte	0x00, 0xf5, 0x21, 0x00


	//----- nvinfo : EIATTR_SPARSE_MMA_MASK
	.align		4
.L_19:
        /*0038*/ 	.byte	0x03, 0x50
        /*003a*/ 	.short	0x0000


	//----- nvinfo : EIATTR_MAXREG_COUNT
	.align		4
        /*003c*/ 	.byte	0x03, 0x1b
        /*003e*/ 	.short	0x00ff


	//----- nvinfo : EIATTR_MERCURY_ISA_VERSION
	.align		4
        /*0040*/ 	.byte	0x03, 0x5f
        /*0042*/ 	.short	0x0101


	//----- nvinfo : EIATTR_VRC_CTA_INIT_COUNT
	.align		4
        /*0044*/ 	.byte	0x02, 0x4a
	.zero		1
	.zero		1


	//----- nvinfo : EIATTR_EXIT_INSTR_OFFSETS
	.align		4
        /*0048*/ 	.byte	0x04, 0x1c
        /*004a*/ 	.short	(.L_21 - .L_20)


	//   ....[0]....
.L_20:
        /*004c*/ 	.word	0x00000090


	//   ....[1]....
        /*0050*/ 	.word	0x00000340


	//   ....[2]....
        /*0054*/ 	.word	0x00000420


	//----- nvinfo : EIATTR_CRS_STACK_SIZE
	.align		4
.L_21:
        /*0058*/ 	.byte	0x04, 0x1e
        /*005a*/ 	.short	(.L_23 - .L_22)
.L_22:
        /*005c*/ 	.word	0x00000000


	//----- nvinfo : EIATTR_CBANK_PARAM_SIZE
	.align		4
.L_23:
        /*0060*/ 	.byte	0x03, 0x19
        /*0062*/ 	.short	0x0010


	//----- nvinfo : EIATTR_PARAM_CBANK
	.align		4
        /*0064*/ 	.byte	0x04, 0x0a
        /*0066*/ 	.short	(.L_25 - .L_24)
	.align		4
.L_24:
        /*0068*/ 	.word	index@(.nv.constant0._Z8SetValuePfif)
        /*006c*/ 	.short	0x0380
        /*006e*/ 	.short	0x0010


	//----- nvinfo : EIATTR_SW_WAR
	.align		4
.L_25:
        /*0070*/ 	.byte	0x04, 0x36
        /*0072*/ 	.short	(.L_27 - .L_26)
.L_26:
        /*0074*/ 	.word	0x00000008
.L_27:


//--------------------- .nv.info._Z7LHSMultifPfS_S_S_ --------------------------
	.section	.nv.info._Z7LHSMultifPfS_S_S_,"",@"SHT_CUDA_INFO"
	.sectionflags	@""
	.align	4


	//----- nvinfo : EIATTR_CUDA_API_VERSION
	.align		4
        /*0000*/ 	.byte	0x04, 0x37
        /*0002*/ 	.short	(.L_29 - .L_28)
.L_28:
        /*0004*/ 	.word	0x00000082


	//----- nvinfo : EIATTR_KPARAM_INFO
	.align		4
.L_29:
        /*0008*/ 	.byte	0x04, 0x17
        /*000a*/ 	.short	(.L_31 - .L_30)
.L_30:
        /*000c*/ 	.word	0x00000000
        /*0010*/ 	.short	0x0005
        /*0012*/ 	.short	0x0020
        /*0014*/ 	.byte	0x00, 0xf5, 0x21, 0x00


	//----- nvinfo : EIATTR_KPARAM_INFO
	.align		4
.L_31:
        /*0018*/ 	.byte	0x04, 0x17
        /*001a*/ 	.short	(.L_33 - .L_32)
.L_32:
        /*001c*/ 	.word	0x00000000
        /*0020*/ 	.short	0x0004
        /*0022*/ 	.short	0x0018
        /*0024*/ 	.byte	0x00, 0xf5, 0x21, 0x00


	//----- nvinfo : EIATTR_KPARAM_INFO
	.align		4
.L_33:
        /*0028*/ 	.byte	0x04, 0x17
        /*002a*/ 	.short	(.L_35 - .L_34)
.L_34:
        /*002c*/ 	.word	0x00000000
        /*0030*/ 	.short	0x0003
        /*0032*/ 	.short	0x0010
        /*0034*/ 	.byte	0x00, 0xf5, 0x21, 0x00


	//----- nvinfo : EIATTR_KPARAM_INFO
	.align		4
.L_35:
        /*0038*/ 	.byte	0x04, 0x17
        /*003a*/ 	.short	(.L_37 - .L_36)
.L_36:
        /*003c*/ 	.word	0x00000000
        /*0040*/ 	.short	0x0002
        /*0042*/ 	.short	0x0008
        /*0044*/ 	.byte	0x00, 0xf5, 0x21, 0x00


	//----- nvinfo : EIATTR_KPARAM_INFO
	.align		4
.L_37:
        /*0048*/ 	.byte	0x04, 0x17
        /*004a*/ 	.short	(.L_39 - .L_38)
.L_38:
        /*004c*/ 	.word	0x00000000
        /*0050*/ 	.short	0x0001
        /*0052*/ 	.short	0x0004
        /*0054*/ 	.byte	0x00, 0xf0, 0x11, 0x00


	//----- nvinfo : EIATTR_KPARAM_INFO
	.align		4
.L_39:
        /*0058*/ 	.byte	0x04, 0x17
        /*005a*/ 	.short	(.L_41 - .L_40)
.L_40:
        /*005c*/ 	.word	0x00000000
        /*0060*/ 	.short	0x0000
        /*0062*/ 	.short	0x0000
        /*0064*/ 	.byte	0x00, 0xf0, 0x11, 0x00


	//----- nvinfo : EIATTR_SPARSE_MMA_MASK
	.align		4
.L_41:
        /*0068*/ 	.byte	0x03, 0x50
        /*006a*/ 	.short	0x0000


	//----- nvinfo : EIATTR_MAXREG_COUNT
	.align		4
        /*006c*/ 	.byte	0x03, 0x1b
        /*006e*/ 	.short	0x00ff


	//----- nvinfo : EIATTR_MERCURY_ISA_VERSION
	.align		4
        /*0070*/ 	.byte	0x03, 0x5f
        /*0072*/ 	.short	0x0101


	//----- nvinfo : EIATTR_VRC_CTA_INIT_COUNT
	.align		4
        /*0074*/ 	.byte	0x02, 0x4a
	.zero		1
	.zero		1


	//----- nvinfo : EIATTR_EXIT_INSTR_OFFSETS
	.align		4
        /*0078*/ 	.byte	0x04, 0x1c
        /*007a*/ 	.short	(.L_43 - .L_42)


	//   ....[0]....
.L_42:
        /*007c*/ 	.word	0x00000a40


	//----- nvinfo : EIATTR_CBANK_PARAM_SIZE
	.align		4
.L_43:
        /*0080*/ 	.byte	0x03, 0x19
        /*0082*/ 	.short	0x0028


	//----- nvinfo : EIATTR_PARAM_CBANK
	.align		4
        /*0084*/ 	.byte	0x04, 0x0a
        /*0086*/ 	.short	(.L_45 - .L_44)
	.align		4
.L_44:
        /*0088*/ 	.word	index@(.nv.constant0._Z7LHSMultifPfS_S_S_)
        /*008c*/ 	.short	0x0380
        /*008e*/ 	.short	0x0028


	//----- nvinfo : EIATTR_SW_WAR
	.align		4
.L_45:
        /*0090*/ 	.byte	0x04, 0x36
        /*0092*/ 	.short	(.L_47 - .L_46)
.L_46:
        /*0094*/ 	.word	0x00000008
.L_47:


//--------------------- .nv.callgraph             --------------------------
	.section	.nv.callgraph,"",@"SHT_CUDA_CALLGRAPH"
	.align	4
	.sectionentsize	8
	.align		4
        /*0000*/ 	.word	0x00000000
	.align		4
        /*0004*/ 	.word	0xffffffff
	.align		4
        /*0008*/ 	.word	0x00000000
	.align		4
        /*000c*/ 	.word	0xfffffffe
	.align		4
        /*0010*/ 	.word	0x00000000
	.align		4
        /*0014*/ 	.word	0xfffffffd
	.align		4
        /*0018*/ 	.word	0x00000000
	.align		4
        /*001c*/ 	.word	0xfffffffc


//--------------------- .text._Z8SetValuePfif     --------------------------
	.section	.text._Z8SetValuePfif,"ax",@progbits
	.align	128
        .global         _Z8SetValuePfif
        .type           _Z8SetValuePfif,@function
        .size           _Z8SetValuePfif,(.L_x_6 - _Z8SetValuePfif)
        .other          _Z8SetValuePfif,@"STO_CUDA_ENTRY STV_DEFAULT"
_Z8SetValuePfif:
.text._Z8SetValuePfif:
[----:B------:R-:W-:Y:S01]  /*0000*/  LDC R1, c[0x0][0x37c] ;  /* 0x0000df00ff017b82 */ /* 0x000fe20000000800 */
[----:B------:R-:W0:Y:S07]  /*0010*/  S2R R3, SR_TID.X ;  /* 0x0000000000037919 */ /* 0x000e2e0000002100 */
[----:B------:R-:W0:Y:S01]  /*0020*/  S2UR UR4, SR_CTAID.X ;  /* 0x00000000000479c3 */ /* 0x000e220000002500 */
[----:B------:R-:W1:Y:S07]  /*0030*/  LDCU UR6, c[0x0][0x388] ;  /* 0x00007100ff0677ac */ /* 0x000e6e0008000800 */
[----:B------:R-:W0:Y:S01]  /*0040*/  LDC R0, c[0x0][0x360] ;  /* 0x0000d800ff007b82 */ /* 0x000e220000000800 */
[----:B------:R-:W2:Y:S01]  /*0050*/  LDCU UR5, c[0x0][0x370] ;  /* 0x00006e00ff0577ac */ /* 0x000ea20008000800 */
[----:B0-----:R-:W-:-:S02]  /*0060*/  IMAD R3, R0, UR4, R3 ;  /* 0x0000000400037c24 */ /* 0x001fc4000f8e0203 */
[----:B--2---:R-:W-:-:S03]  /*0070*/  IMAD R0, R0, UR5, RZ ;  /* 0x0000000500007c24 */ /* 0x004fc6000f8e02ff */
[----:B-1----:R-:W-:-:S13]  /*0080*/  ISETP.GE.AND P0, PT, R3, UR6, PT ;  /* 0x0000000603007c0c */ /* 0x002fda000bf06270 */
[----:B------:R-:W-:Y:S05]  /*0090*/  @P0 EXIT ;  /* 0x000000000000094d */ /* 0x000fea0003800000 */
[----:B------:R-:W0:Y:S01]  /*00a0*/  I2F.U32.RP R8, R0 ;  /* 0x0000000000087306 */ /* 0x000e220000209000 */
[C---:B------:R-:W-:Y:S01]  /*00b0*/  IADD3 R2, PT, PT, R0.reuse, R3, RZ ;  /* 0x0000000300027210 */ /* 0x040fe20007ffe0ff */
[----:B------:R-:W-:Y:S01]  /*00c0*/  IMAD.MOV R9, RZ, RZ, -R0 ;  /* 0x000000ffff097224 */ /* 0x000fe200078e0a00 */
[----:B------:R-:W-:Y:S01]  /*00d0*/  ISETP.NE.U32.AND P2, PT, R0, RZ, PT ;  /* 0x000000ff0000720c */ /* 0x000fe20003f45070 */
[----:B------:R-:W1:Y:S01]  /*00e0*/  LDCU.64 UR4, c[0x0][0x358] ;  /* 0x00006b00ff0477ac */ /* 0x000e620008000a00 */
[C---:B------:R-:W-:Y:S01]  /*00f0*/  ISETP.GE.AND P0, PT, R2.reuse, UR6, PT ;  /* 0x0000000602007c0c */ /* 0x040fe2000bf06270 */
[----:B------:R-:W-:Y:S01]  /*0100*/  BSSY.RECONVERGENT B0, `(.L_x_0) ;  /* 0x0000023000007945 */ /* 0x000fe20003800200 */
[----:B------:R-:W-:Y:S02]  /*0110*/  VIMNMX R7, PT, PT, R2, UR6, !PT ;  /* 0x0000000602077c48 */ /* 0x000fe4000ffe0100 */
[----:B------:R-:W-:-:S04]  /*0120*/  SEL R6, RZ, 0x1, P0 ;  /* 0x00000001ff067807 */ /* 0x000fc80000000000 */
[----:B------:R-:W-:Y:S01]  /*0130*/  IADD3 R7, PT, PT, R7, -R2, -R6 ;  /* 0x8000000207077210 */ /* 0x000fe20007ffe806 */
[----:B0-----:R-:W0:Y:S02]  /*0140*/  MUFU.RCP R8, R8 ;  /* 0x0000000800087308 */ /* 0x001e240000001000 */
[----:B0-----:R-:W-:-:S06]  /*0150*/  VIADD R4, R8, 0xffffffe ;  /* 0x0ffffffe08047836 */ /* 0x001fcc0000000000 */
[----:B------:R0:W2:Y:S02]  /*0160*/  F2I.FTZ.U32.TRUNC.NTZ R5, R4 ;  /* 0x0000000400057305 */ /* 0x0000a4000021f000 */
[----:B0-----:R-:W-:Y:S02]  /*0170*/  IMAD.MOV.U32 R4, RZ, RZ, RZ ;  /* 0x000000ffff047224 */ /* 0x001fe400078e00ff */
[----:B--2---:R-:W-:-:S04]  /*0180*/  IMAD R9, R9, R5, RZ ;  /* 0x0000000509097224 */ /* 0x004fc800078e02ff */
[----:B------:R-:W-:-:S06]  /*0190*/  IMAD.HI.U32 R8, R5, R9, R4 ;  /* 0x0000000905087227 */ /* 0x000fcc00078e0004 */
[----:B------:R-:W-:-:S04]  /*01a0*/  IMAD.HI.U32 R5, R8, R7, RZ ;  /* 0x0000000708057227 */ /* 0x000fc800078e00ff */
[----:B------:R-:W-:-:S04]  /*01b0*/  IMAD.MOV R2, RZ, RZ, -R5 ;  /* 0x000000ffff027224 */ /* 0x000fc800078e0a05 */
[----:B------:R-:W-:-:S05]  /*01c0*/  IMAD R7, R0, R2, R7 ;  /* 0x0000000200077224 */ /* 0x000fca00078e0207 */
[----:B------:R-:W-:-:S13]  /*01d0*/  ISETP.GE.U32.AND P0, PT, R7, R0, PT ;  /* 0x000000000700720c */ /* 0x000fda0003f06070 */
[----:B------:R-:W-:Y:S01]  /*01e0*/  @P0 IADD3 R7, PT, PT, -R0, R7, RZ ;  /* 0x0000000700070210 */ /* 0x000fe20007ffe1ff */
[----:B------:R-:W-:-:S03]  /*01f0*/  @P0 VIADD R5, R5, 0x1 ;  /* 0x0000000105050836 */ /* 0x000fc60000000000 */
[----:B------:R-:W-:-:S13]  /*0200*/  ISETP.GE.U32.AND P1, PT, R7, R0, PT ;  /* 0x000000000700720c */ /* 0x000fda0003f26070 */
[----:B------:R-:W-:Y:S02]  /*0210*/  @P1 IADD3 R5, PT, PT, R5, 0x1, RZ ;  /* 0x0000000105051810 */ /* 0x000fe40007ffe0ff */
[----:B------:R-:W-:-:S05]  /*0220*/  @!P2 LOP3.LUT R5, RZ, R0, RZ, 0x33, !PT ;  /* 0x00000000ff05a212 */ /* 0x000fca00078e33ff */
[----:B------:R-:W-:-:S05]  /*0230*/  IMAD.IADD R2, R6, 0x1, R5 ;  /* 0x0000000106027824 */ /* 0x000fca00078e0205 */
[C---:B------:R-:W-:Y:S02]  /*0240*/  LOP3.LUT R4, R2.reuse, 0x3, RZ, 0xc0, !PT ;  /* 0x0000000302047812 */ /* 0x040fe400078ec0ff */
[----:B------:R-:W-:Y:S02]  /*0250*/  ISETP.GE.U32.AND P1, PT, R2, 0x3, PT ;  /* 0x000000030200780c */ /* 0x000fe40003f26070 */
[----:B------:R-:W-:-:S13]  /*0260*/  ISETP.NE.AND P0, PT, R4, 0x3, PT ;  /* 0x000000030400780c */ /* 0x000fda0003f05270 */
[----:B-1----:R-:W-:Y:S05]  /*0270*/  @!P0 BRA `(.L_x_1) ;  /* 0x00000000002c8947 */ /* 0x002fea0003800000 */
[----:B------:R-:W0:Y:S01]  /*0280*/  LDC R9, c[0x0][0x38c] ;  /* 0x0000e300ff097b82 */ /* 0x000e220000000800 */
[----:B------:R-:W-:-:S04]  /*0290*/  IADD3 R2, PT, PT, R2, 0x1, RZ ;  /* 0x0000000102027810 */ /* 0x000fc80007ffe0ff */
[----:B------:R-:W-:-:S03]  /*02a0*/  LOP3.LUT R2, R2, 0x3, RZ, 0xc0, !PT ;  /* 0x0000000302027812 */ /* 0x000fc600078ec0ff */
[----:B------:R-:W1:Y:S02]  /*02b0*/  LDC.64 R6, c[0x0][0x380] ;  /* 0x0000e000ff067b82 */ /* 0x000e640000000a00 */
[----:B------:R-:W-:-:S07]  /*02c0*/  IMAD.MOV R2, RZ, RZ, -R2 ;  /* 0x000000ffff027224 */ /* 0x000fce00078e0a02 */
.L_x_2:
[----:B-1----:R-:W-:Y:S01]  /*02d0*/  IMAD.WIDE R4, R3, 0x4, R6 ;  /* 0x0000000403047825 */ /* 0x002fe200078e0206 */
[----:B------:R-:W-:-:S03]  /*02e0*/  IADD3 R2, PT, PT, R2, 0x1, RZ ;  /* 0x0000000102027810 */ /* 0x000fc60007ffe0ff */
[----:B------:R-:W-:Y:S01]  /*02f0*/  IMAD.IADD R3, R0, 0x1, R3 ;  /* 0x0000000100037824 */ /* 0x000fe200078e0203 */
[----:B0-----:R2:W-:Y:S01]  /*0300*/  STG.E desc[UR4][R4.64], R9 ;  /* 0x0000000904007986 */ /* 0x0015e2000c101904 */
[----:B------:R-:W-:-:S13]  /*0310*/  ISETP.NE.AND P0, PT, R2, RZ, PT ;  /* 0x000000ff0200720c */ /* 0x000fda0003f05270 */
[----:B--2---:R-:W-:Y:S05]  /*0320*/  @P0 BRA `(.L_x_2) ;  /* 0xfffffffc00e80947 */ /* 0x004fea000383ffff */
.L_x_1:
[----:B------:R-:W-:Y:S05]  /*0330*/  BSYNC.RECONVERGENT B0 ;  /* 0x0000000000007941 */ /* 0x000fea0003800200 */
.L_x_0:
[----:B------:R-:W-:Y:S05]  /*0340*/  @!P1 EXIT ;  /* 0x000000000000994d */ /* 0x000fea0003800000 */
[----:B------:R-:W0:Y:S08]  /*0350*/  LDC R15, c[0x0][0x38c] ;  /* 0x0000e300ff0f7b82 */ /* 0x000e300000000800 */
[----:B------:R-:W1:Y:S02]  /*0360*/  LDC.64 R10, c[0x0][0x380] ;  /* 0x0000e000ff0a7b82 */ /* 0x000e640000000a00 */
.L_x_3:
[----:B-12---:R-:W-:Y:S01]  /*0370*/  IMAD.WIDE R12, R3, 0x4, R10 ;  /* 0x00000004030c7825 */ /* 0x006fe200078e020a */
[----:B------:R-:W-:-:S04]  /*0380*/  LEA R3, R0, R3, 0x2 ;  /* 0x0000000300037211 */ /* 0x000fc800078e10ff */
[----:B0-----:R2:W-:Y:S01]  /*0390*/  STG.E desc[UR4][R12.64], R15 ;  /* 0x0000000f0c007986 */ /* 0x0015e2000c101904 */
[----:B------:R-:W-:Y:S01]  /*03a0*/  IMAD.WIDE R4, R0, 0x4, R12 ;  /* 0x0000000400047825 */ /* 0x000fe200078e020c */
[----:B------:R-:W-:-:S04]  /*03b0*/  ISETP.GE.AND P0, PT, R3, UR6, PT ;  /* 0x0000000603007c0c */ /* 0x000fc8000bf06270 */
[----:B------:R2:W-:Y:S01]  /*03c0*/  STG.E desc[UR4][R4.64], R15 ;  /* 0x0000000f04007986 */ /* 0x0005e2000c101904 */
[----:B------:R-:W-:-:S05]  /*03d0*/  IMAD.WIDE R6, R0, 0x4, R4 ;  /* 0x0000000400067825 */ /* 0x000fca00078e0204 */
[----:B------:R2:W-:Y:S01]  /*03e0*/  STG.E desc[UR4][R6.64], R15 ;  /* 0x0000000f06007986 */ /* 0x0005e2000c101904 */
[----:B------:R-:W-:-:S05]  /*03f0*/  IMAD.WIDE R8, R0, 0x4, R6 ;  /* 0x0000000400087825 */ /* 0x000fca00078e0206 */
[----:B------:R2:W-:Y:S01]  /*0400*/  STG.E desc[UR4][R8.64], R15 ;  /* 0x0000000f08007986 */ /* 0x0005e2000c101904 */
[----:B------:R-:W-:Y:S05]  /*0410*/  @!P0 BRA `(.L_x_3) ;  /* 0xfffffffc00d48947 */ /* 0x000fea000383ffff */
[----:B------:R-:W-:Y:S05]  /*0420*/  EXIT ;  /* 0x000000000000794d */ /* 0x000fea0003800000 */
.L_x_4:
[----:B------:R-:W-:-:S00]  /*0430*/  BRA `(.L_x_4) ;  /* 0xfffffffc00fc7947 */ /* 0x000fc0000383ffff */
[----:B------:R-:W-:-:S00]  /*0440*/  NOP ;  /* 0x0000000000007918 */ /* 0x000fc00000000000 */
        /* <DEDUP_REMOVED lines=11> */
.L_x_6:


//--------------------- .text._Z7LHSMultifPfS_S_S_ --------------------------
	.section	.text._Z7LHSMultifPfS_S_S_,"ax",@progbits
	.align	128
        .global         _Z7LHSMultifPfS_S_S_
        .type           _Z7LHSMultifPfS_S_S_,@function
        .size           _Z7LHSMultifPfS_S_S_,(.L_x_7 - _Z7LHSMultifPfS_S_S_)
        .other          _Z7LHSMultifPfS_S_S_,@"STO_CUDA_ENTRY STV_DEFAULT"
_Z7LHSMultifPfS_S_S_:
.text._Z7LHSMultifPfS_S_S_:
[----:B------:R-:W-:Y:S01]  /*0000*/  LDC R1, c[0x0][0x37c] ;  /* 0x0000df00ff017b82 */ /* 0x000fe20000000800 */
[----:B------:R-:W0:Y:S01]  /*0010*/  S2R R4, SR_CTAID.X ;  /* 0x0000000000047919 */ /* 0x000e220000002500 */
[----:B------:R-:W1:Y:S06]  /*0020*/  LDCU UR7, c[0x0][0x360] ;  /* 0x00006c00ff0777ac */ /* 0x000e6c0008000800 */
[----:B------:R-:W2:Y:S01]  /*0030*/  LDC R7, c[0x0][0x364] ;  /* 0x0000d900ff077b82 */ /* 0x000ea20000000800 */
[----:B------:R-:W0:Y:S01]  /*0040*/  S2R R8, SR_TID.Z ;  /* 0x0000000000087919 */ /* 0x000e220000002300 */
[----:B------:R-:W3:Y:S01]  /*0050*/  LDCU.64 UR8, c[0x0][0x358] ;  /* 0x00006b00ff0877ac */ /* 0x000ee20008000a00 */
[----:B------:R-:W2:Y:S05]  /*0060*/  S2R R6, SR_TID.Y ;  /* 0x0000000000067919 */ /* 0x000eaa0000002200 */
[----:B------:R-:W0:Y:S01]  /*0070*/  LDC R9, c[0x0][0x368] ;  /* 0x0000da00ff097b82 */ /* 0x000e220000000800 */
[----:B------:R-:W1:Y:S07]  /*0080*/  S2R R15, SR_TID.X ;  /* 0x00000000000f7919 */ /* 0x000e6e0000002100 */
[----:B------:R-:W4:Y:S08]  /*0090*/  LDC.64 R10, c[0x0][0x398] ;  /* 0x0000e600ff0a7b82 */ /* 0x000f300000000a00 */
[----:B------:R-:W5:Y:S08]  /*00a0*/  LDC.64 R2, c[0x0][0x3a0] ;  /* 0x0000e800ff027b82 */ /* 0x000f700000000a00 */
[----:B------:R-:W5:Y:S01]  /*00b0*/  LDC.64 R12, c[0x0][0x388] ;  /* 0x0000e200ff0c7b82 */ /* 0x000f620000000a00 */
[----:B0-----:R-:W-:-:S04]  /*00c0*/  IMAD R0, R4, R9, R8 ;  /* 0x0000000904007224 */ /* 0x001fc800078e0208 */
[----:B--2---:R-:W-:-:S03]  /*00d0*/  IMAD R0, R0, R7, R6 ;  /* 0x0000000700007224 */ /* 0x004fc600078e0206 */
[----:B------:R-:W0:Y:S01]  /*00e0*/  LDC R28, c[0x0][0x384] ;  /* 0x0000e100ff1c7b82 */ /* 0x000e220000000800 */
[----:B-1----:R-:W-:-:S04]  /*00f0*/  IMAD R5, R0, UR7, R15 ;  /* 0x0000000700057c24 */ /* 0x002fc8000f8e020f */
[----:B----4-:R-:W-:-:S06]  /*0100*/  IMAD.WIDE R10, R5, 0x4, R10 ;  /* 0x00000004050a7825 */ /* 0x010fcc00078e020a */
[----:B---3--:R0:W2:Y:S01]  /*0110*/  LDG.E R10, desc[UR8][R10.64] ;  /* 0x000000080a0a7981 */ /* 0x0080a2000c1e1900 */
[----:B-----5:R-:W-:-:S05]  /*0120*/  IMAD.WIDE R2, R5, 0x4, R2 ;  /* 0x0000000405027825 */ /* 0x020fca00078e0202 */
[----:B------:R-:W3:Y:S01]  /*0130*/  LDG.E R27, desc[UR8][R2.64] ;  /* 0x00000008021b7981 */ /* 0x000ee2000c1e1900 */
[----:B------:R-:W-:Y:S01]  /*0140*/  IMAD R0, R4, R7, R4 ;  /* 0x0000000704007224 */ /* 0x000fe200078e0204 */
[----:B------:R-:W-:Y:S02]  /*0150*/  UIADD3 UR4, UPT, UPT, UR7, 0x1, URZ ;  /* 0x0000000107047890 */ /* 0x000fe4000fffe0ff */
[----:B------:R-:W-:Y:S01]  /*0160*/  IMAD R5, R8, UR7, R8 ;  /* 0x0000000708057c24 */ /* 0x000fe2000f8e0208 */
[----:B------:R-:W-:Y:S01]  /*0170*/  UIMAD UR5, UR7, UR7, UR7 ;  /* 0x00000007070572a4 */ /* 0x000fe2000f8e0207 */
[----:B------:R-:W-:Y:S02]  /*0180*/  IMAD R0, R0, R9, R0 ;  /* 0x0000000900007224 */ /* 0x000fe400078e0200 */
[----:B------:R-:W1:Y:S01]  /*0190*/  LDC.64 R8, c[0x0][0x390] ;  /* 0x0000e400ff087b82 */ /* 0x000e620000000a00 */
[----:B------:R-:W-:Y:S02]  /*01a0*/  UIADD3 UR5, UPT, UPT, UR4, UR5, URZ ;  /* 0x0000000504057290 */ /* 0x000fe4000fffe0ff */
[----:B------:R-:W-:Y:S01]  /*01b0*/  IADD3 R0, PT, PT, R0, R5, R6 ;  /* 0x0000000500007210 */ /* 0x000fe20007ffe006 */
[----:B------:R-:W-:-:S02]  /*01c0*/  USHF.L.U32 UR4, UR4, 0x2, URZ ;  /* 0x0000000204047899 */ /* 0x000fc400080006ff */
[----:B------:R-:W-:Y:S02]  /*01d0*/  USHF.L.U32 UR6, UR5, 0x2, URZ ;  /* 0x0000000205067899 */ /* 0x000fe400080006ff */
[----:B------:R-:W-:Y:S01]  /*01e0*/  IMAD R0, R0, UR7, R0 ;  /* 0x0000000700007c24 */ /* 0x000fe2000f8e0200 */
[----:B------:R-:W-:-:S04]  /*01f0*/  USHF.L.U32 UR5, UR7, 0x2, URZ ;  /* 0x0000000207057899 */ /* 0x000fc800080006ff */
[----:B------:R-:W-:-:S05]  /*0200*/  IADD3 R5, PT, PT, R0, R15, RZ ;  /* 0x0000000f00057210 */ /* 0x000fca0007ffe0ff */
[----:B------:R-:W-:-:S03]  /*0210*/  IMAD.WIDE R12, R5, 0x4, R12 ;  /* 0x00000004050c7825 */ /* 0x000fc600078e020c */
[C---:B------:R-:W-:Y:S02]  /*0220*/  IADD3 R22, P1, PT, R12.reuse, UR6, RZ ;  /* 0x000000060c167c10 */ /* 0x040fe4000ff3e0ff */
[----:B------:R-:W4:Y:S01]  /*0230*/  LDG.E R26, desc[UR8][R12.64+0x4] ;  /* 0x000004080c1a7981 */ /* 0x000f22000c1e1900 */
[----:B------:R-:W-:Y:S02]  /*0240*/  IADD3 R14, P0, PT, R12, UR5, RZ ;  /* 0x000000050c0e7c10 */ /* 0x000fe4000ff1e0ff */
[-C--:B------:R-:W-:Y:S01]  /*0250*/  IADD3.X R23, PT, PT, RZ, R13.reuse, RZ, P1, !PT ;  /* 0x0000000dff177210 */ /* 0x080fe20000ffe4ff */
[----:B------:R-:W5:Y:S01]  /*0260*/  LDG.E R3, desc[UR8][R12.64] ;  /* 0x000000080c037981 */ /* 0x000f62000c1e1900 */
[----:B------:R-:W-:Y:S02]  /*0270*/  IADD3 R18, P1, PT, R22, UR4, RZ ;  /* 0x0000000416127c10 */ /* 0x000fe4000ff3e0ff */
[----:B------:R-:W-:Y:S01]  /*0280*/  IADD3.X R15, PT, PT, RZ, R13, RZ, P0, !PT ;  /* 0x0000000dff0f7210 */ /* 0x000fe200007fe4ff */
[----:B------:R-:W5:Y:S01]  /*0290*/  LDG.E R25, desc[UR8][R22.64] ;  /* 0x0000000816197981 */ /* 0x000f62000c1e1900 */
[----:B------:R-:W-:-:S03]  /*02a0*/  IADD3.X R19, PT, PT, RZ, R23, RZ, P1, !PT ;  /* 0x00000017ff137210 */ /* 0x000fc60000ffe4ff */
[----:B------:R-:W4:Y:S04]  /*02b0*/  LDG.E R24, desc[UR8][R14.64+0x4] ;  /* 0x000004080e187981 */ /* 0x000f28000c1e1900 */
[----:B------:R-:W5:Y:S04]  /*02c0*/  LDG.E R0, desc[UR8][R18.64+0x4] ;  /* 0x0000040812007981 */ /* 0x000f68000c1e1900 */
[----:B------:R-:W5:Y:S04]  /*02d0*/  LDG.E R4, desc[UR8][R22.64+0x4] ;  /* 0x0000040816047981 */ /* 0x000f68000c1e1900 */
[----:B------:R-:W5:Y:S04]  /*02e0*/  LDG.E R2, desc[UR8][R18.64] ;  /* 0x0000000812027981 */ /* 0x000f68000c1e1900 */
[----:B------:R3:W5:Y:S01]  /*02f0*/  LDG.E R7, desc[UR8][R14.64+0x8] ;  /* 0x000008080e077981 */ /* 0x000762000c1e1900 */
[----:B-1----:R-:W-:-:S05]  /*0300*/  IMAD.WIDE R8, R5, 0x4, R8 ;  /* 0x0000000405087825 */ /* 0x002fca00078e0208 */
[----:B------:R-:W5:Y:S04]  /*0310*/  LDG.E R6, desc[UR8][R8.64] ;  /* 0x0000000808067981 */ /* 0x000f68000c1e1900 */
[----:B------:R-:W5:Y:S01]  /*0320*/  LDG.E R5, desc[UR8][R8.64+0x4] ;  /* 0x0000040808057981 */ /* 0x000f62000c1e1900 */
[-C--:B0-----:R-:W-:Y:S01]  /*0330*/  FMUL R11, R28, R28.reuse ;  /* 0x0000001c1c0b7220 */ /* 0x081fe20000400000 */
[----:B------:R-:W-:Y:S01]  /*0340*/  UMOV UR10, 0x55555555 ;  /* 0x55555555000a7882 */ /* 0x000fe20000000000 */
[----:B------:R-:W-:Y:S01]  /*0350*/  UMOV UR11, 0x3fb55555 ;  /* 0x3fb55555000b7882 */ /* 0x000fe20000000000 */
[----:B--2---:R-:W-:-:S04]  /*0360*/  FMUL R10, R10, R28 ;  /* 0x0000001c0a0a7220 */ /* 0x004fc80000400000 */
[----:B------:R-:W0:Y:S01]  /*0370*/  F2F.F64.F32 R16, R10 ;  /* 0x0000000a00107310 */ /* 0x000e220000201800 */
[----:B------:R-:W-:-:S04]  /*0380*/  FMUL R28, R11, R28 ;  /* 0x0000001c0b1c7220 */ /* 0x000fc80000400000 */
[----:B---3--:R-:W-:Y:S01]  /*0390*/  FMUL R14, R27, R28 ;  /* 0x0000001c1b0e7220 */ /* 0x008fe20000400000 */
[----:B0-----:R-:W-:-:S05]  /*03a0*/  DMUL R20, R16, UR10 ;  /* 0x0000000a10147c28 */ /* 0x001fca0008000000 */
[----:B------:R-:W0:Y:S08]  /*03b0*/  F2F.F64.F32 R14, R14 ;  /* 0x0000000e000e7310 */ /* 0x000e300000201800 */
[----:B------:R-:W1:Y:S08]  /*03c0*/  F2F.F32.F64 R29, R20 ;  /* 0x00000014001d7310 */ /* 0x000e700000301000 */
[----:B------:R-:W2:Y:S01]  /*03d0*/  F2F.F64.F32 R12, R27 ;  /* 0x0000001b000c7310 */ /* 0x000ea20000201800 */
[----:B------:R-:W-:Y:S01]  /*03e0*/  UMOV UR10, 0xbda12f68 ;  /* 0xbda12f68000a7882 */ /* 0x000fe20000000000 */
[----:B------:R-:W-:-:S02]  /*03f0*/  UMOV UR11, 0x3f92f684 ;  /* 0x3f92f684000b7882 */ /* 0x000fc40000000000 */
[----:B0-----:R-:W-:Y:S01]  /*0400*/  DMUL R22, R14, UR10 ;  /* 0x0000000a0e167c28 */ /* 0x001fe20008000000 */
[----:B------:R-:W-:-:S03]  /*0410*/  UMOV UR11, 0x3f72f684 ;  /* 0x3f72f684000b7882 */ /* 0x000fc60000000000 */
[----:B------:R-:W-:Y:S08]  /*0420*/  F2F.F64.F32 R18, R28 ;  /* 0x0000001c00127310 */ /* 0x000ff00000201800 */
[----:B-1----:R-:W0:Y:S01]  /*0430*/  F2F.F64.F32 R10, R29 ;  /* 0x0000001d000a7310 */ /* 0x002e220000201800 */
[----:B--2---:R-:W-:Y:S01]  /*0440*/  DMUL R20, R12, UR10 ;  /* 0x0000000a0c147c28 */ /* 0x004fe20008000000 */
[----:B------:R-:W-:-:S02]  /*0450*/  UMOV UR11, 0x3f82f684 ;  /* 0x3f82f684000b7882 */ /* 0x000fc40000000000 */
[----:B------:R-:W-:Y:S01]  /*0460*/  DMUL R12, R12, UR10 ;  /* 0x0000000a0c0c7c28 */ /* 0x000fe20008000000 */
[----:B------:R-:W-:Y:S02]  /*0470*/  UMOV UR11, 0x3fa2f684 ;  /* 0x3fa2f684000b7882 */ /* 0x000fe40000000000 */
[----:B------:R-:W-:-:S05]  /*0480*/  DMUL R14, R14, UR10 ;  /* 0x0000000a0e0e7c28 */ /* 0x000fca0008000000 */
[--C-:B0-----:R-:W-:Y:S02]  /*0490*/  DFMA R12, R18, R12, -R10.reuse ;  /* 0x0000000c120c722b */ /* 0x101fe4000000080a */
[----:B------:R-:W-:Y:S01]  /*04a0*/  DFMA R20, R20, R18, -R10 ;  /* 0x000000121414722b */ /* 0x000fe2000000080a */
[----:B------:R-:W4:Y:S01]  /*04b0*/  F2F.F32.F64 R23, R22 ;  /* 0x0000001600177310 */ /* 0x000f220000301000 */
[----:B------:R-:W-:Y:S01]  /*04c0*/  UMOV UR10, 0x55555555 ;  /* 0x55555555000a7882 */ /* 0x000fe20000000000 */
[----:B------:R-:W-:Y:S02]  /*04d0*/  UMOV UR11, 0x3fd55555 ;  /* 0x3fd55555000b7882 */ /* 0x000fe40000000000 */
[----:B------:R-:W-:-:S04]  /*04e0*/  DFMA R14, R16, UR10, R14 ;  /* 0x0000000a100e7c2b */ /* 0x000fc8000800000e */
[----:B------:R-:W5:Y:S08]  /*04f0*/  F2F.F32.F64 R13, R12 ;  /* 0x0000000c000d7310 */ /* 0x000f700000301000 */
[----:B------:R-:W0:Y:S01]  /*0500*/  F2F.F32.F64 R21, R20 ;  /* 0x0000001400157310 */ /* 0x000e220000301000 */
[----:B----4-:R-:W-:-:S07]  /*0510*/  FMUL R17, R24, R23 ;  /* 0x0000001718117220 */ /* 0x010fce0000400000 */
[----:B------:R-:W1:Y:S01]  /*0520*/  F2F.F32.F64 R15, R14 ;  /* 0x0000000e000f7310 */ /* 0x000e620000301000 */
[----:B-----5:R-:W-:Y:S01]  /*0530*/  FMUL R16, R0, R13 ;  /* 0x0000000d00107220 */ /* 0x020fe20000400000 */
[----:B------:R-:W-:-:S03]  /*0540*/  FFMA R17, R26, R23, R17 ;  /* 0x000000171a117223 */ /* 0x000fc60000000011 */
[-C--:B------:R-:W-:Y:S01]  /*0550*/  FFMA R16, R25, R13.reuse, R16 ;  /* 0x0000000d19107223 */ /* 0x080fe20000000010 */
[----:B------:R-:W-:Y:S01]  /*0560*/  FFMA R17, R4, R13, R17 ;  /* 0x0000000d04117223 */ /* 0x000fe20000000011 */
[-C--:B0-----:R-:W-:Y:S01]  /*0570*/  FMUL R18, R0, R21.reuse ;  /* 0x0000001500127220 */ /* 0x081fe20000400000 */
[----:B------:R-:W-:Y:S01]  /*0580*/  FMUL R27, R2, R21 ;  /* 0x00000015021b7220 */ /* 0x000fe20000400000 */
[-C--:B------:R-:W-:Y:S01]  /*0590*/  FFMA R12, R3, R23.reuse, R16 ;  /* 0x00000017030c7223 */ /* 0x080fe20000000010 */
[----:B------:R-:W-:Y:S01]  /*05a0*/  FMUL R11, R4, R23 ;  /* 0x00000017040b7220 */ /* 0x000fe20000400000 */
[-C--:B------:R-:W-:Y:S01]  /*05b0*/  FFMA R16, R2, R13.reuse, R17 ;  /* 0x0000000d02107223 */ /* 0x080fe20000000011 */
[C---:B------:R-:W-:Y:S01]  /*05c0*/  FMUL R10, R7.reuse, R13 ;  /* 0x0000000d070a7220 */ /* 0x040fe20000400000 */
[----:B------:R-:W-:Y:S01]  /*05d0*/  FFMA R17, R7, R23, R12 ;  /* 0x0000001707117223 */ /* 0x000fe2000000000c */
[-C--:B-1----:R-:W-:Y:S01]  /*05e0*/  FFMA R19, R3, R15.reuse, R18 ;  /* 0x0000000f03137223 */ /* 0x082fe20000000012 */
[----:B------:R-:W-:Y:S01]  /*05f0*/  FFMA R18, R26, R15, R27 ;  /* 0x0000000f1a127223 */ /* 0x000fe2000000001b */
[----:B------:R-:W-:Y:S01]  /*0600*/  FFMA R12, R24, R13, R11 ;  /* 0x0000000d180c7223 */ /* 0x000fe2000000000b */
[----:B------:R-:W-:Y:S01]  /*0610*/  FFMA R14, R25, R23, R10 ;  /* 0x00000017190e7223 */ /* 0x000fe2000000000a */
[----:B------:R-:W-:Y:S01]  /*0620*/  FADD R19, R16, R19 ;  /* 0x0000001310137221 */ /* 0x000fe20000000000 */
[----:B------:R-:W-:Y:S01]  /*0630*/  FADD R11, R17, R18 ;  /* 0x00000012110b7221 */ /* 0x000fe20000000000 */
[----:B------:R-:W-:-:S02]  /*0640*/  IADD3 R10, P0, PT, R8, UR5, RZ ;  /* 0x00000005080a7c10 */ /* 0x000fc4000ff1e0ff */
[----:B------:R-:W-:Y:S01]  /*0650*/  FADD R19, R14, R19 ;  /* 0x000000130e137221 */ /* 0x000fe20000000000 */
[----:B------:R-:W-:Y:S01]  /*0660*/  FADD R18, R12, R11 ;  /* 0x0000000b0c127221 */ /* 0x000fe20000000000 */
[----:B------:R-:W-:Y:S02]  /*0670*/  IADD3.X R11, PT, PT, RZ, R9, RZ, P0, !PT ;  /* 0x00000009ff0b7210 */ /* 0x000fe400007fe4ff */
[----:B------:R-:W-:Y:S01]  /*0680*/  FADD R19, R19, R6 ;  /* 0x0000000613137221 */ /* 0x000fe20000000000 */
[----:B------:R-:W-:-:S04]  /*0690*/  FADD R29, R18, R5 ;  /* 0x00000005121d7221 */ /* 0x000fc80000000000 */
[----:B------:R0:W-:Y:S04]  /*06a0*/  STG.E desc[UR8][R8.64], R19 ;  /* 0x0000001308007986 */ /* 0x0001e8000c101908 */
[----:B------:R1:W-:Y:S04]  /*06b0*/  STG.E desc[UR8][R8.64+0x4], R29 ;  /* 0x0000041d08007986 */ /* 0x0003e8000c101908 */
[----:B------:R-:W2:Y:S04]  /*06c0*/  LDG.E R5, desc[UR8][R10.64+0x8] ;  /* 0x000008080a057981 */ /* 0x000ea8000c1e1900 */
[----:B------:R-:W3:Y:S01]  /*06d0*/  LDG.E R6, desc[UR8][R10.64+0x4] ;  /* 0x000004080a067981 */ /* 0x000ee2000c1e1900 */
[-C--:B------:R-:W-:Y:S01]  /*06e0*/  FMUL R27, R4, R21.reuse ;  /* 0x00000015041b7220 */ /* 0x080fe20000400000 */
[----:B------:R-:W-:-:S03]  /*06f0*/  FMUL R18, R25, R21 ;  /* 0x0000001519127220 */ /* 0x000fc60000400000 */
[----:B------:R-:W-:Y:S01]  /*0700*/  FFMA R20, R24, R15, R27 ;  /* 0x0000000f18147223 */ /* 0x000fe2000000001b */
[----:B------:R-:W-:-:S03]  /*0710*/  FMUL R27, R2, R23 ;  /* 0x00000017021b7220 */ /* 0x000fc60000400000 */
[----:B------:R-:W-:Y:S01]  /*0720*/  FADD R17, R17, R20 ;  /* 0x0000001411117221 */ /* 0x000fe20000000000 */
[----:B------:R-:W-:Y:S01]  /*0730*/  FFMA R20, R7, R15, R18 ;  /* 0x0000000f07147223 */ /* 0x000fe20000000012 */
[----:B------:R-:W-:-:S03]  /*0740*/  FMUL R18, R0, R23 ;  /* 0x0000001700127220 */ /* 0x000fc60000400000 */
[----:B------:R-:W-:Y:S01]  /*0750*/  FADD R20, R16, R20 ;  /* 0x0000001410147221 */ /* 0x000fe20000000000 */
[-C--:B0-----:R-:W-:Y:S01]  /*0760*/  FFMA R19, R3, R13.reuse, R18 ;  /* 0x0000000d03137223 */ /* 0x081fe20000000012 */
[----:B------:R-:W-:Y:S01]  /*0770*/  FFMA R16, R26, R13, R27 ;  /* 0x0000000d1a107223 */ /* 0x000fe2000000001b */
[----:B-1----:R-:W-:Y:S02]  /*0780*/  IADD3 R8, P0, PT, R8, UR6, RZ ;  /* 0x0000000608087c10 */ /* 0x002fe4000ff1e0ff */
[----:B------:R-:W-:Y:S01]  /*0790*/  FADD R20, R19, R20 ;  /* 0x0000001413147221 */ /* 0x000fe20000000000 */
[----:B------:R-:W-:Y:S01]  /*07a0*/  FADD R27, R16, R17 ;  /* 0x00000011101b7221 */ /* 0x000fe20000000000 */
[----:B------:R-:W-:Y:S02]  /*07b0*/  IADD3.X R9, PT, PT, RZ, R9, RZ, P0, !PT ;  /* 0x00000009ff097210 */ /* 0x000fe400007fe4ff */
[----:B--2---:R-:W-:Y:S01]  /*07c0*/  FADD R17, R20, R5 ;  /* 0x0000000514117221 */ /* 0x004fe20000000000 */
[----:B---3--:R-:W-:-:S04]  /*07d0*/  FADD R27, R27, R6 ;  /* 0x000000061b1b7221 */ /* 0x008fc80000000000 */
[----:B------:R-:W-:Y:S04]  /*07e0*/  STG.E desc[UR8][R10.64+0x8], R17 ;  /* 0x000008110a007986 */ /* 0x000fe8000c101908 */
[----:B------:R0:W-:Y:S04]  /*07f0*/  STG.E desc[UR8][R10.64+0x4], R27 ;  /* 0x0000041b0a007986 */ /* 0x0001e8000c101908 */
[----:B------:R-:W2:Y:S04]  /*0800*/  LDG.E R6, desc[UR8][R8.64] ;  /* 0x0000000808067981 */ /* 0x000ea8000c1e1900 */
[----:B------:R-:W3:Y:S01]  /*0810*/  LDG.E R5, desc[UR8][R8.64+0x4] ;  /* 0x0000040808057981 */ /* 0x000ee2000c1e1900 */
[----:B------:R-:W-:Y:S01]  /*0820*/  FMUL R18, R7, R21 ;  /* 0x0000001507127220 */ /* 0x000fe20000400000 */
[----:B------:R-:W-:-:S03]  /*0830*/  FMUL R20, R4, R15 ;  /* 0x0000000f04147220 */ /* 0x000fc60000400000 */
[----:B------:R-:W-:Y:S01]  /*0840*/  FFMA R29, R25, R15, R18 ;  /* 0x0000000f191d7223 */ /* 0x000fe20000000012 */
[----:B------:R-:W-:Y:S01]  /*0850*/  FFMA R20, R24, R21, R20 ;  /* 0x0000001518147223 */ /* 0x000fe20000000014 */
[----:B------:R-:W-:Y:S02]  /*0860*/  FADD R14, R14, R19 ;  /* 0x000000130e0e7221 */ /* 0x000fe40000000000 */
[----:B------:R-:W-:Y:S01]  /*0870*/  FFMA R18, R0, R13, R29 ;  /* 0x0000000d00127223 */ /* 0x000fe2000000001d */
[-C--:B------:R-:W-:Y:S01]  /*0880*/  FFMA R19, R26, R23.reuse, R20 ;  /* 0x000000171a137223 */ /* 0x080fe20000000014 */
[----:B------:R-:W-:Y:S02]  /*0890*/  FADD R12, R12, R16 ;  /* 0x000000100c0c7221 */ /* 0x000fe40000000000 */
[----:B0-----:R-:W-:Y:S01]  /*08a0*/  FFMA R11, R3, R23, R18 ;  /* 0x00000017030b7223 */ /* 0x001fe20000000012 */
[----:B------:R-:W-:Y:S01]  /*08b0*/  FADD R19, R14, R19 ;  /* 0x000000130e137221 */ /* 0x000fe20000000000 */
[----:B------:R-:W-:-:S02]  /*08c0*/  IADD3 R10, P0, PT, R8, UR4, RZ ;  /* 0x00000004080a7c10 */ /* 0x000fc4000ff1e0ff */
[----:B------:R-:W-:Y:S01]  /*08d0*/  FADD R17, R12, R11 ;  /* 0x0000000b0c117221 */ /* 0x000fe20000000000 */
[----:B------:R-:W-:Y:S01]  /*08e0*/  FFMA R16, R2, R13, R19 ;  /* 0x0000000d02107223 */ /* 0x000fe20000000013 */
[----:B------:R-:W-:Y:S02]  /*08f0*/  IADD3.X R11, PT, PT, RZ, R9, RZ, P0, !PT ;  /* 0x00000009ff0b7210 */ /* 0x000fe400007fe4ff */
[----:B--2---:R-:W-:Y:S01]  /*0900*/  FADD R17, R17, R6 ;  /* 0x0000000611117221 */ /* 0x004fe20000000000 */
[----:B---3--:R-:W-:-:S04]  /*0910*/  FADD R5, R16, R5 ;  /* 0x0000000510057221 */ /* 0x008fc80000000000 */
[----:B------:R-:W-:Y:S04]  /*0920*/  STG.E desc[UR8][R8.64], R17 ;  /* 0x0000001108007986 */ /* 0x000fe8000c101908 */
[----:B------:R-:W-:Y:S04]  /*0930*/  STG.E desc[UR8][R8.64+0x4], R5 ;  /* 0x0000040508007986 */ /* 0x000fe8000c101908 */
[----:B------:R-:W2:Y:S04]  /*0940*/  LDG.E R6, desc[UR8][R10.64+0x4] ;  /* 0x000004080a067981 */ /* 0x000ea8000c1e1900 */
[----:B------:R-:W3:Y:S01]  /*0950*/  LDG.E R16, desc[UR8][R10.64] ;  /* 0x000000080a107981 */ /* 0x000ee2000c1e1900 */
[-C--:B------:R-:W-:Y:S01]  /*0960*/  FMUL R0, R0, R15.reuse ;  /* 0x0000000f00007220 */ /* 0x080fe20000400000 */
[----:B------:R-:W-:-:S03]  /*0970*/  FMUL R15, R2, R15 ;  /* 0x0000000f020f7220 */ /* 0x000fc60000400000 */
[-C--:B------:R-:W-:Y:S01]  /*0980*/  FFMA R0, R3, R21.reuse, R0 ;  /* 0x0000001503007223 */ /* 0x080fe20000000000 */
[----:B------:R-:W-:-:S03]  /*0990*/  FFMA R15, R26, R21, R15 ;  /* 0x000000151a0f7223 */ /* 0x000fc6000000000f */
[----:B------:R-:W-:Y:S01]  /*09a0*/  FFMA R0, R25, R13, R0 ;  /* 0x0000000d19007223 */ /* 0x000fe20000000000 */
[----:B------:R-:W-:-:S03]  /*09b0*/  FFMA R15, R24, R23, R15 ;  /* 0x00000017180f7223 */ /* 0x000fc6000000000f */
[----:B------:R-:W-:Y:S01]  /*09c0*/  FFMA R7, R7, R23, R0 ;  /* 0x0000001707077223 */ /* 0x000fe20000000000 */
[----:B------:R-:W-:-:S03]  /*09d0*/  FADD R15, R14, R15 ;  /* 0x0000000f0e0f7221 */ /* 0x000fc60000000000 */
[----:B------:R-:W-:Y:S01]  /*09e0*/  FADD R7, R12, R7 ;  /* 0x000000070c077221 */ /* 0x000fe20000000000 */
[----:B------:R-:W-:-:S03]  /*09f0*/  FFMA R15, R4, R13, R15 ;  /* 0x0000000d040f7223 */ /* 0x000fc6000000000f */
[----:B--2---:R-:W-:Y:S01]  /*0a00*/  FADD R7, R7, R6 ;  /* 0x0000000607077221 */ /* 0x004fe20000000000 */
[----:B---3--:R-:W-:-:S04]  /*0a10*/  FADD R15, R15, R16 ;  /* 0x000000100f0f7221 */ /* 0x008fc80000000000 */
[----:B------:R-:W-:Y:S04]  /*0a20*/  STG.E desc[UR8][R10.64+0x4], R7 ;  /* 0x000004070a007986 */ /* 0x000fe8000c101908 */
[----:B------:R-:W-:Y:S01]  /*0a30*/  STG.E desc[UR8][R10.64], R15 ;  /* 0x0000000f0a007986 */ /* 0x000fe2000c101908 */
[----:B------:R-:W-:Y:S05]  /*0a40*/  EXIT ;  /* 0x000000000000794d */ /* 0x000fea0003800000 */
.L_x_5:
        /* <DEDUP_REMOVED lines=11> */
.L_x_7:


//--------------------- .nv.shared.reserved.0     --------------------------
	.section	.nv.shared.reserved.0,"aw",@nobits
	.weak		__nv_reservedSMEM_offset_0_alias
	.size		__nv_reservedSMEM_offset_0_alias, 0, 64
	.other		__nv_reservedSMEM_offset_0_alias,@"STO_CUDA_RESERVED_SHARED STV_DEFAULT"
__nv_reservedSMEM_offset_0_alias:
	.zero		0
	.zero		64


//--------------------- .nv.constant0._Z8SetValuePfif --------------------------
	.section	.nv.constant0._Z8SetValuePfif,"a",@progbits
	.sectionflags	@""
	.align	4
.nv.constant0._Z8SetValuePfif:
	.zero		912


//--------------------- .nv.constant0._Z7LHSMultifPfS_S_S_ --------------------------
	.section	.nv.constant0._Z7LHSMultifPfS_S_S_,"a",@progbits
	.sectionflags	@""
	.align	4
.nv.constant0._Z7LHSMultifPfS_S_S_:
	.zero		936


//--------------------- SYMBOLS --------------------------

	.type		.nv.reservedSmem.offset0,@object
	.size		.nv.reservedSmem.offset0,0x4
